//
// Generated by NVIDIA NVVM Compiler
//
// Compiler Build ID: CL-36424714
// Cuda compilation tools, release 13.0, V13.0.88
// Based on NVVM 20.0.0
//

.version 9.0
.target sm_100
.address_size 64

	// .globl	_Z10compute_2diPPf

.visible .entry _Z10compute_2diPPf(
	.param .u32 _Z10compute_2diPPf_param_0,
	.param .u64 .ptr .align 1 _Z10compute_2diPPf_param_1
)
{


	ret;

}


// ===== COMPILED SASS (sm_100) =====

	.target	sm_100

	.elftype	@"ET_EXEC"


//--------------------- .note.nv.tkinfo           --------------------------
	.section	.note.nv.tkinfo,"",@"SHT_NOTE"
	.sectionflags	@"SHF_NOTE_NV_TKINFO"
	.tkinfo
        /*0018*/ 	.word	0x00000002
        /*0030*/ 	.string	""
        /*0030*/ 	.string	"ptxas"
        /*0030*/ 	.string	"Cuda compilation tools, release 13.0, V13.0.88"
        /*0030*/ 	.string	"Build cuda_13.0.r13.0/compiler.36424714_0"
        /*0030*/ 	.string	"-arch sm_100 -m 64 "



//--------------------- .note.nv.cuinfo           --------------------------
	.section	.note.nv.cuinfo,"",@"SHT_NOTE"
	.sectionflags	@"SHF_NOTE_NV_CUINFO"
        /*0018*/ 	.short	0x0002
        /*001a*/ 	.short	0x0064
        /*001c*/ 	.short	0x0082
	.zero		2


//--------------------- .nv.info                  --------------------------
	.section	.nv.info,"",@"SHT_CUDA_INFO"
	.align	4


	//----- nvinfo : EIATTR_REGCOUNT
	.align		4
        /*0000*/ 	.byte	0x04, 0x2f
        /*0002*/ 	.short	(.L_1 - .L_0)
	.align		4
.L_0:
        /*0004*/ 	.word	index@(_Z10compute_2diPPf)
        /*0008*/ 	.word	0x00000004


	//----- nvinfo : EIATTR_FRAME_SIZE
	.align		4
.L_1:
        /*000c*/ 	.byte	0x04, 0x11
        /*000e*/ 	.short	(.L_3 - .L_2)
	.align		4
.L_2:
        /*0010*/ 	.word	index@(_Z10compute_2diPPf)
        /*0014*/ 	.word	0x00000000


	//----- nvinfo : EIATTR_MIN_STACK_SIZE
	.align		4
.L_3:
        /*0018*/ 	.byte	0x04, 0x12
        /*001a*/ 	.short	(.L_5 - .L_4)
	.align		4
.L_4:
        /*001c*/ 	.word	index@(_Z10compute_2diPPf)
        /*0020*/ 	.word	0x00000000
.L_5:


//--------------------- .nv.compat                --------------------------
	.section	.nv.compat,"",@"SHT_CUDA_COMPAT_INFO"
	.align	4
        /*0000*/ 	.byte	0x02, 0x09, 0x00, 0x00, 0x02, 0x02, 0x01, 0x00, 0x02, 0x05, 0x05, 0x00, 0x03, 0x07, 0x01, 0x01
        /*0010*/ 	.byte	0x02, 0x03, 0x00, 0x00, 0x02, 0x06, 0x01, 0x00, 0x04, 0x0b, 0x08, 0x00, 0x09, 0x00, 0x00, 0x00
        /*0020*/ 	.byte	0x00, 0x00, 0x00, 0x00


//--------------------- .nv.info._Z10compute_2diPPf --------------------------
	.section	.nv.info._Z10compute_2diPPf,"",@"SHT_CUDA_INFO"
	.sectionflags	@""
	.align	4


	//----- nvinfo : EIATTR_CUDA_API_VERSION
	.align		4
        /*0000*/ 	.byte	0x04, 0x37
        /*0002*/ 	.short	(.L_7 - .L_6)
.L_6:
        /*0004*/ 	.word	0x00000082


	//----- nvinfo : EIATTR_KPARAM_INFO
	.align		4
.L_7:
        /*0008*/ 	.byte	0x04, 0x17
        /*000a*/ 	.short	(.L_9 - .L_8)
.L_8:
        /*000c*/ 	.word	0x00000000
        /*0010*/ 	.short	0x0001
        /*0012*/ 	.short	0x0008
        /*0014*/ 	.byte	0x00, 0xf5, 0x21, 0x00


	//----- nvinfo : EIATTR_KPARAM_INFO
	.align		4
.L_9:
        /*0018*/ 	.byte	0x04, 0x17
        /*001a*/ 	.short	(.L_11 - .L_10)
.L_10:
        /*001c*/ 	.word	0x00000000
        /*0020*/ 	.short	0x0000
        /*0022*/ 	.short	0x0000
        /*0024*/ 	.byte	0x00, 0xf0, 0x11, 0x00


	//----- nvinfo : EIATTR_SPARSE_MMA_MASK
	.align		4
.L_11:
        /*0028*/ 	.byte	0x03, 0x50
        /*002a*/ 	.short	0x0000


	//----- nvinfo : EIATTR_MAXREG_COUNT
	.align		4
        /*002c*/ 	.byte	0x03, 0x1b
        /*002e*/ 	.short	0x00ff


	//----- nvinfo : EIATTR_MERCURY_ISA_VERSION
	.align		4
        /*0030*/ 	.byte	0x03, 0x5f
        /*0032*/ 	.short	0x0101


	//----- nvinfo : EIATTR_VRC_CTA_INIT_COUNT
	.align		4
        /*0034*/ 	.byte	0x02, 0x4a
	.zero		1
	.zero		1


	//----- nvinfo : EIATTR_EXIT_INSTR_OFFSETS
	.align		4
        /*0038*/ 	.byte	0x04, 0x1c
        /*003a*/ 	.short	(.L_13 - .L_12)


	//   ....[0]....
.L_12:
        /*003c*/ 	.word	0x00000010


	//----- nvinfo : EIATTR_CBANK_PARAM_SIZE
	.align		4
.L_13:
        /*0040*/ 	.byte	0x03, 0x19
        /*0042*/ 	.short	0x0010


	//----- nvinfo : EIATTR_PARAM_CBANK
	.align		4
        /*0044*/ 	.byte	0x04, 0x0a
        /*0046*/ 	.short	(.L_15 - .L_14)
	.align		4
.L_14:
        /*0048*/ 	.word	index@(.nv.constant0._Z10compute_2diPPf)
        /*004c*/ 	.short	0x0380
        /*004e*/ 	.short	0x0010


	//----- nvinfo : EIATTR_SW_WAR
	.align		4
.L_15:
        /*0050*/ 	.byte	0x04, 0x36
        /*0052*/ 	.short	(.L_17 - .L_16)
.L_16:
        /*0054*/ 	.word	0x00000008
.L_17:


//--------------------- .nv.callgraph             --------------------------
	.section	.nv.callgraph,"",@"SHT_CUDA_CALLGRAPH"
	.align	4
	.sectionentsize	8
	.align		4
        /*0000*/ 	.word	0x00000000
	.align		4
        /*0004*/ 	.word	0xffffffff
	.align		4
        /*0008*/ 	.word	0x00000000
	.align		4
        /*000c*/ 	.word	0xfffffffe
	.align		4
        /*0010*/ 	.word	0x00000000
	.align		4
        /*0014*/ 	.word	0xfffffffd
	.align		4
        /*0018*/ 	.word	0x00000000
	.align		4
        /*001c*/ 	.word	0xfffffffc


//--------------------- .text._Z10compute_2diPPf  --------------------------
	.section	.text._Z10compute_2diPPf,"ax",@progbits
	.align	128
        .global         _Z10compute_2diPPf
        .type           _Z10compute_2diPPf,@function
        .size           _Z10compute_2diPPf,(.L_x_1 - _Z10compute_2diPPf)
        .other          _Z10compute_2diPPf,@"STO_CUDA_ENTRY STV_DEFAULT"
_Z10compute_2diPPf:
.text._Z10compute_2diPPf:
[----:B------:R-:W-:Y:S01]  /*0000*/  LDC R1, c[0x0][0x37c] ;  /* 0x0000df00ff017b82 */ /* 0x000fe20000000800 */
[----:B------:R-:W-:Y:S05]  /*0010*/  EXIT ;  /* 0x000000000000794d */ /* 0x000fea0003800000 */
.L_x_0:
[----:B------:R-:W-:-:S00]  /*0020*/  BRA `(.L_x_0) ;  /* 0xfffffffc00fc7947 */ /* 0x000fc0000383ffff */
[----:B------:R-:W-:-:S00]  /*0030*/  NOP ;  /* 0x0000000000007918 */ /* 0x000fc00000000000 */
        /* <DEDUP_REMOVED lines=12> */
.L_x_1:


//--------------------- .nv.shared.reserved.0     --------------------------
	.section	.nv.shared.reserved.0,"aw",@nobits
	.weak		__nv_reservedSMEM_offset_0_alias
	.size		__nv_reservedSMEM_offset_0_alias, 0, 64
	.other		__nv_reservedSMEM_offset_0_alias,@"STO_CUDA_RESERVED_SHARED STV_DEFAULT"
__nv_reservedSMEM_offset_0_alias:
	.zero		0
	.zero		64


//--------------------- .nv.constant0._Z10compute_2diPPf --------------------------
	.section	.nv.constant0._Z10compute_2diPPf,"a",@progbits
	.sectionflags	@""
	.align	4
.nv.constant0._Z10compute_2diPPf:
	.zero		912


//--------------------- SYMBOLS --------------------------

	.type		.nv.reservedSmem.offset0,@object
	.size		.nv.reservedSmem.offset0,0x4
